	.headerflags	@"EF_CUDA_TEXMODE_UNIFIED EF_CUDA_64BIT_ADDRESS EF_CUDA_ACCELERATORS EF_CUDA_SM90 EF_CUDA_VIRTUAL_SM(EF_CUDA_SM90)"
	.elftype	@"ET_EXEC"


//--------------------- .nv.info                  --------------------------
	.section	.nv.info,"",@"SHT_CUDA_INFO"
	.align	4


	//----- nvinfo : EIATTR_REGCOUNT
	.align		4
        /*0000*/ 	.byte	0x04, 0x2f
        /*0002*/ 	.short	(.L_1 - .L_0)
	.align		4
.L_0:
        /*0004*/ 	.word	index@(triton_poi_fused_1)
        /*0008*/ 	.word	0x0000001c


	//----- nvinfo : EIATTR_MIN_STACK_SIZE
	.align		4
.L_1:
        /*000c*/ 	.byte	0x04, 0x12
        /*000e*/ 	.short	(.L_3 - .L_2)
	.align		4
.L_2:
        /*0010*/ 	.word	index@(triton_poi_fused_1)
        /*0014*/ 	.word	0x00000000


	//----- nvinfo : EIATTR_FRAME_SIZE
	.align		4
.L_3:
        /*0018*/ 	.byte	0x04, 0x11
        /*001a*/ 	.short	(.L_5 - .L_4)
	.align		4
.L_4:
        /*001c*/ 	.word	index@(triton_poi_fused_1)
        /*0020*/ 	.word	0x00000000


	//----- nvinfo : EIATTR_MIN_STACK_SIZE
	.align		4
.L_5:
        /*0024*/ 	.byte	0x04, 0x12
        /*0026*/ 	.short	(.L_7 - .L_6)
	.align		4
.L_6:
        /*0028*/ 	.word	index@(triton_poi_fused_1)
        /*002c*/ 	.word	0x00000000
.L_7:


//--------------------- .nv.info.triton_poi_fused_1 --------------------------
	.section	.nv.info.triton_poi_fused_1,"",@"SHT_CUDA_INFO"
	.sectionflags	@""
	.align	4


	//----- nvinfo : EIATTR_CUDA_API_VERSION
	.align		4
        /*0000*/ 	.byte	0x04, 0x37
        /*0002*/ 	.short	(.L_9 - .L_8)
.L_8:
        /*0004*/ 	.word	0x0000007c


	//----- nvinfo : EIATTR_KPARAM_INFO
	.align		4
.L_9:
        /*0008*/ 	.byte	0x04, 0x17
        /*000a*/ 	.short	(.L_11 - .L_10)
.L_10:
        /*000c*/ 	.word	0x00000000
        /*0010*/ 	.short	0x0003
        /*0012*/ 	.short	0x0014
        /*0014*/ 	.byte	0x00, 0xf0, 0x11, 0x00


	//----- nvinfo : EIATTR_KPARAM_INFO
	.align		4
.L_11:
        /*0018*/ 	.byte	0x04, 0x17
        /*001a*/ 	.short	(.L_13 - .L_12)
.L_12:
        /*001c*/ 	.word	0x00000000
        /*0020*/ 	.short	0x0002
        /*0022*/ 	.short	0x0010
        /*0024*/ 	.byte	0x00, 0xf0, 0x11, 0x00


	//----- nvinfo : EIATTR_KPARAM_INFO
	.align		4
.L_13:
        /*0028*/ 	.byte	0x04, 0x17
        /*002a*/ 	.short	(.L_15 - .L_14)
.L_14:
        /*002c*/ 	.word	0x00000000
        /*0030*/ 	.short	0x0001
        /*0032*/ 	.short	0x0008
        /*0034*/ 	.byte	0x00, 0xf4, 0x21, 0x00


	//----- nvinfo : EIATTR_KPARAM_INFO
	.align		4
.L_15:
        /*0038*/ 	.byte	0x04, 0x17
        /*003a*/ 	.short	(.L_17 - .L_16)
.L_16:
        /*003c*/ 	.word	0x00000000
        /*0040*/ 	.short	0x0000
        /*0042*/ 	.short	0x0000
        /*0044*/ 	.byte	0x00, 0xf4, 0x21, 0x00


	//----- nvinfo : EIATTR_SPARSE_MMA_MASK
	.align		4
.L_17:
        /*0048*/ 	.byte	0x03, 0x50
        /*004a*/ 	.short	0x0000


	//----- nvinfo : EIATTR_MAXREG_COUNT
	.align		4
        /*004c*/ 	.byte	0x03, 0x1b
        /*004e*/ 	.short	0x00ff


	//----- nvinfo : EIATTR_EXIT_INSTR_OFFSETS
	.align		4
        /*0050*/ 	.byte	0x04, 0x1c
        /*0052*/ 	.short	(.L_19 - .L_18)


	//   ....[0]....
.L_18:
        /*0054*/ 	.word	0x000006b0


	//   ....[1]....
        /*0058*/ 	.word	0x00000700


	//----- nvinfo : EIATTR_REQNTID
	.align		4
.L_19:
        /*005c*/ 	.byte	0x04, 0x10
        /*005e*/ 	.short	(.L_21 - .L_20)
.L_20:
        /*0060*/ 	.word	0x00000080
        /*0064*/ 	.word	0x00000001
        /*0068*/ 	.word	0x00000001


	//----- nvinfo : EIATTR_CBANK_PARAM_SIZE
	.align		4
.L_21:
        /*006c*/ 	.byte	0x03, 0x19
        /*006e*/ 	.short	0x0018


	//----- nvinfo : EIATTR_PARAM_CBANK
	.align		4
        /*0070*/ 	.byte	0x04, 0x0a
        /*0072*/ 	.short	(.L_23 - .L_22)
	.align		4
.L_22:
        /*0074*/ 	.word	index@(.nv.constant0.triton_poi_fused_1)
        /*0078*/ 	.short	0x0210
        /*007a*/ 	.short	0x0018


	//----- nvinfo : EIATTR_SW_WAR
	.align		4
.L_23:
        /*007c*/ 	.byte	0x04, 0x36
        /*007e*/ 	.short	(.L_25 - .L_24)
.L_24:
        /*0080*/ 	.word	0x00000008
.L_25:


//--------------------- .nv.callgraph             --------------------------
	.section	.nv.callgraph,"",@"SHT_CUDA_CALLGRAPH"
	.align	4
	.sectionentsize	8
	.align		4
        /*0000*/ 	.word	0x00000000
	.align		4
        /*0004*/ 	.word	0xffffffff
	.align		4
        /*0008*/ 	.word	0x00000000
	.align		4
        /*000c*/ 	.word	0xfffffffe
	.align		4
        /*0010*/ 	.word	0x00000000
	.align		4
        /*0014*/ 	.word	0xfffffffd
	.align		4
        /*0018*/ 	.word	0x00000000
	.align		4
        /*001c*/ 	.word	0xfffffffc


//--------------------- .text.triton_poi_fused_1  --------------------------
	.section	.text.triton_poi_fused_1,"ax",@progbits
	.sectionflags	@"SHF_BARRIERS=1"
	.align	128
        .global         triton_poi_fused_1
        .type           triton_poi_fused_1,@function
        .size           triton_poi_fused_1,(.L_x_1 - triton_poi_fused_1)
        .other          triton_poi_fused_1,@"STO_CUDA_ENTRY STV_DEFAULT"
triton_poi_fused_1:
.text.triton_poi_fused_1:
[----:B------:R-:W0:Y:S01]  /*0000*/  LDC R1, c[0x0][0x28] ;  /* 0x00000a00ff017b82 */ /* 0x000e220000000800 */
[----:B------:R-:W1:Y:S07]  /*0010*/  S2R R3, SR_TID.X ;  /* 0x0000000000037919 */ /* 0x000e6e0000002100 */
[----:B------:R-:W2:Y:S01]  /*0020*/  LDC.64 R16, c[0x0][0x210] ;  /* 0x00008400ff107b82 */ /* 0x000ea20000000a00 */
[----:B------:R-:W-:Y:S01]  /*0030*/  CS2R R18, SRZ ;  /* 0x0000000000127805 */ /* 0x000fe2000001ff00 */
[----:B------:R-:W-:Y:S01]  /*0040*/  ULDC.64 UR6, c[0x0][0x208] ;  /* 0x0000820000067ab9 */ /* 0x000fe20000000a00 */
[----:B------:R-:W3:Y:S01]  /*0050*/  S2R R0, SR_CTAID.X ;  /* 0x0000000000007919 */ /* 0x000ee20000002500 */
[----:B------:R-:W4:Y:S01]  /*0060*/  S2R R2, SR_CTAID.Y ;  /* 0x0000000000027919 */ /* 0x000f220000002600 */
[----:B-1----:R-:W-:Y:S01]  /*0070*/  SHF.R.U32.HI R7, RZ, 0x5, R3 ;  /* 0x00000005ff077819 */ /* 0x002fe20000011603 */
[----:B---3--:R-:W-:-:S03]  /*0080*/  IMAD.SHL.U32 R0, R0, 0x20, RZ ;  /* 0x0000002000007824 */ /* 0x008fc600078e00ff */
[----:B------:R-:W-:Y:S01]  /*0090*/  SGXT.U32 R7, R7, 0x2 ;  /* 0x000000020707781a */ /* 0x000fe20000000000 */
[----:B----4-:R-:W-:Y:S01]  /*00a0*/  IMAD.SHL.U32 R2, R2, 0x20, RZ ;  /* 0x0000002002027824 */ /* 0x010fe200078e00ff */
[----:B------:R-:W-:-:S04]  /*00b0*/  LOP3.LUT R5, R0, 0x1f, R3, 0xf8, !PT ;  /* 0x0000001f00057812 */ /* 0x000fc800078ef803 */
[----:B------:R-:W-:Y:S02]  /*00c0*/  LOP3.LUT R4, R2, R7, RZ, 0xfc, !PT ;  /* 0x0000000702047212 */ /* 0x000fe400078efcff */
[----:B------:R-:W-:Y:S02]  /*00d0*/  ISETP.GE.AND P0, PT, R5, 0x19, PT ;  /* 0x000000190500780c */ /* 0x000fe40003f06270 */
[----:B------:R-:W-:Y:S01]  /*00e0*/  LOP3.LUT R6, R2, 0x4, R7, 0xfe, !PT ;  /* 0x0000000402067812 */ /* 0x000fe200078efe07 */
[C---:B------:R-:W-:Y:S01]  /*00f0*/  IMAD R9, R4.reuse, 0x19, R5 ;  /* 0x0000001904097824 */ /* 0x040fe200078e0205 */
[----:B------:R-:W-:Y:S02]  /*0100*/  ISETP.LT.AND P1, PT, R4, 0x200, !P0 ;  /* 0x000002000400780c */ /* 0x000fe40004721270 */
[----:B------:R-:W-:Y:S01]  /*0110*/  ISETP.LT.AND P2, PT, R6, 0x200, !P0 ;  /* 0x000002000600780c */ /* 0x000fe20004741270 */
[----:B------:R-:W-:Y:S01]  /*0120*/  VIADD R5, R9, 0x64 ;  /* 0x0000006409057836 */ /* 0x000fe20000000000 */
[----:B------:R-:W-:-:S02]  /*0130*/  LOP3.LUT R4, R2, 0x8, R7, 0xfe, !PT ;  /* 0x0000000802047812 */ /* 0x000fc400078efe07 */
[----:B------:R-:W-:Y:S02]  /*0140*/  LOP3.LUT R6, R2, 0xc, R7, 0xfe, !PT ;  /* 0x0000000c02067812 */ /* 0x000fe400078efe07 */
[----:B------:R-:W-:Y:S02]  /*0150*/  LOP3.LUT R8, R2, 0x10, R7, 0xfe, !PT ;  /* 0x0000001002087812 */ /* 0x000fe400078efe07 */
[----:B------:R-:W-:Y:S01]  /*0160*/  ISETP.LT.AND P6, PT, R4, 0x200, !P0 ;  /* 0x000002000400780c */ /* 0x000fe200047c1270 */
[----:B--2---:R-:W-:Y:S01]  /*0170*/  IMAD.WIDE R4, R5, 0x4, R16 ;  /* 0x0000000405047825 */ /* 0x004fe200078e0210 */
[----:B------:R-:W-:Y:S02]  /*0180*/  ISETP.LT.AND P5, PT, R6, 0x200, !P0 ;  /* 0x000002000600780c */ /* 0x000fe400047a1270 */
[----:B------:R-:W-:Y:S02]  /*0190*/  ISETP.LT.AND P4, PT, R8, 0x200, !P0 ;  /* 0x000002000800780c */ /* 0x000fe40004781270 */
[----:B------:R-:W-:Y:S01]  /*01a0*/  LOP3.LUT R6, R2, 0x14, R7, 0xfe, !PT ;  /* 0x0000001402067812 */ /* 0x000fe200078efe07 */
[----:B------:R1:W2:Y:S01]  /*01b0*/  @P2 LDG.E.EL R18, desc[UR6][R4.64] ;  /* 0x0000000604122981 */ /* 0x0002a2000c2e1900 */
[----:B------:R-:W-:-:S02]  /*01c0*/  LOP3.LUT R8, R2, 0x18, R7, 0xfe, !PT ;  /* 0x0000001802087812 */ /* 0x000fc400078efe07 */
[----:B------:R-:W-:Y:S02]  /*01d0*/  LOP3.LUT R7, R2, 0x1c, R7, 0xfe, !PT ;  /* 0x0000001c02077812 */ /* 0x000fe400078efe07 */
[----:B------:R-:W-:Y:S02]  /*01e0*/  ISETP.LT.AND P3, PT, R6, 0x200, !P0 ;  /* 0x000002000600780c */ /* 0x000fe40004761270 */
[----:B------:R-:W-:Y:S01]  /*01f0*/  ISETP.LT.AND P2, PT, R8, 0x200, !P0 ;  /* 0x000002000800780c */ /* 0x000fe20004741270 */
[----:B------:R-:W-:Y:S01]  /*0200*/  VIADD R15, R9, 0xc8 ;  /* 0x000000c8090f7836 */ /* 0x000fe20000000000 */
[----:B------:R-:W-:Y:S01]  /*0210*/  ISETP.LT.AND P0, PT, R7, 0x200, !P0 ;  /* 0x000002000700780c */ /* 0x000fe20004701270 */
[C---:B------:R-:W-:Y:S02]  /*0220*/  VIADD R13, R9.reuse, 0x12c ;  /* 0x0000012c090d7836 */ /* 0x040fe40000000000 */
[C---:B------:R-:W-:Y:S02]  /*0230*/  VIADD R11, R9.reuse, 0x190 ;  /* 0x00000190090b7836 */ /* 0x040fe40000000000 */
[----:B------:R-:W-:-:S02]  /*0240*/  VIADD R7, R9, 0x1f4 ;  /* 0x000001f409077836 */ /* 0x000fc40000000000 */
[C---:B------:R-:W-:Y:S02]  /*0250*/  VIADD R21, R9.reuse, 0x258 ;  /* 0x0000025809157836 */ /* 0x040fe40000000000 */
[C---:B------:R-:W-:Y:S02]  /*0260*/  VIADD R23, R9.reuse, 0x2bc ;  /* 0x000002bc09177836 */ /* 0x040fe40000000000 */
[----:B------:R-:W-:Y:S01]  /*0270*/  IMAD.WIDE R8, R9, 0x4, R16 ;  /* 0x0000000409087825 */ /* 0x000fe200078e0210 */
[----:B------:R-:W-:-:S03]  /*0280*/  CS2R R24, SRZ ;  /* 0x0000000000187805 */ /* 0x000fc6000001ff00 */
[----:B------:R-:W-:-:S03]  /*0290*/  IMAD.WIDE R14, R15, 0x4, R16 ;  /* 0x000000040f0e7825 */ /* 0x000fc600078e0210 */
[----:B------:R-:W3:Y:S01]  /*02a0*/  @P1 LDG.E.EL R24, desc[UR6][R8.64] ;  /* 0x0000000608181981 */ /* 0x000ee2000c2e1900 */
[----:B------:R-:W-:-:S03]  /*02b0*/  IMAD.WIDE R12, R13, 0x4, R16 ;  /* 0x000000040d0c7825 */ /* 0x000fc600078e0210 */
[----:B------:R4:W5:Y:S01]  /*02c0*/  @P6 LDG.E.EL R19, desc[UR6][R14.64] ;  /* 0x000000060e136981 */ /* 0x000962000c2e1900 */
[----:B------:R-:W-:-:S04]  /*02d0*/  IMAD.WIDE R10, R11, 0x4, R16 ;  /* 0x000000040b0a7825 */ /* 0x000fc800078e0210 */
[----:B------:R-:W-:-:S04]  /*02e0*/  IMAD.WIDE R6, R7, 0x4, R16 ;  /* 0x0000000407067825 */ /* 0x000fc800078e0210 */
[----:B-1----:R-:W-:Y:S01]  /*02f0*/  IMAD.WIDE R4, R21, 0x4, R16 ;  /* 0x0000000415047825 */ /* 0x002fe200078e0210 */
[----:B------:R-:W-:-:S03]  /*0300*/  CS2R R20, SRZ ;  /* 0x0000000000147805 */ /* 0x000fc6000001ff00 */
[----:B------:R-:W-:Y:S01]  /*0310*/  IMAD.WIDE R16, R23, 0x4, R16 ;  /* 0x0000000417107825 */ /* 0x000fe200078e0210 */
[----:B------:R-:W-:Y:S02]  /*0320*/  CS2R R22, SRZ ;  /* 0x0000000000167805 */ /* 0x000fe4000001ff00 */
[----:B------:R1:W5:Y:S04]  /*0330*/  @P5 LDG.E.EL R20, desc[UR6][R12.64] ;  /* 0x000000060c145981 */ /* 0x000368000c2e1900 */
[----:B------:R1:W5:Y:S04]  /*0340*/  @P4 LDG.E.EL R21, desc[UR6][R10.64] ;  /* 0x000000060a154981 */ /* 0x000368000c2e1900 */
[----:B------:R1:W5:Y:S04]  /*0350*/  @P3 LDG.E.EL R23, desc[UR6][R6.64] ;  /* 0x0000000606173981 */ /* 0x000368000c2e1900 */
[----:B------:R1:W5:Y:S04]  /*0360*/  @P2 LDG.E.EL R22, desc[UR6][R4.64] ;  /* 0x0000000604162981 */ /* 0x000368000c2e1900 */
[----:B------:R-:W5:Y:S01]  /*0370*/  @P0 LDG.E.EL R25, desc[UR6][R16.64] ;  /* 0x0000000610190981 */ /* 0x000f62000c2e1900 */
[----:B----4-:R-:W1:Y:S01]  /*0380*/  S2R R14, SR_TID.X ;  /* 0x00000000000e7919 */ /* 0x010e620000002100 */
[----:B------:R-:W4:Y:S01]  /*0390*/  S2UR UR5, SR_CgaCtaId ;  /* 0x00000000000579c3 */ /* 0x000f220000008800 */
[----:B------:R-:W-:Y:S01]  /*03a0*/  UMOV UR4, 0x400 ;  /* 0x0000040000047882 */ /* 0x000fe20000000000 */
[----:B-1----:R-:W-:Y:S01]  /*03b0*/  IMAD.SHL.U32 R12, R14, 0x20, RZ ;  /* 0x000000200e0c7824 */ /* 0x002fe200078e00ff */
[----:B------:R-:W-:-:S04]  /*03c0*/  SHF.R.U32.HI R13, RZ, 0x5, R14 ;  /* 0x00000005ff0d7819 */ /* 0x000fc8000001160e */
[----:B0-----:R-:W-:Y:S02]  /*03d0*/  SGXT.U32 R11, R13, 0x2 ;  /* 0x000000020d0b781a */ /* 0x001fe40000000000 */
[----:B------:R-:W-:Y:S01]  /*03e0*/  LOP3.LUT R12, R12, 0x3e0, RZ, 0xc0, !PT ;  /* 0x000003e00c0c7812 */ /* 0x000fe200078ec0ff */
[----:B----4-:R-:W-:-:S03]  /*03f0*/  UPRMT UR4, UR5, 0x654, UR4 ;  /* 0x0000065405047896 */ /* 0x010fc60008000004 */
[----:B------:R-:W-:-:S04]  /*0400*/  LOP3.LUT R7, R12, R11, RZ, 0xfc, !PT ;  /* 0x0000000b0c077212 */ /* 0x000fc800078efcff */
[----:B------:R-:W-:-:S04]  /*0410*/  LEA.HI R7, R12, R7, RZ, 0x1d ;  /* 0x000000070c077211 */ /* 0x000fc800078fe8ff */
[----:B------:R-:W-:Y:S01]  /*0420*/  LEA R12, R7, UR4, 0x2 ;  /* 0x00000004070c7c11 */ /* 0x000fe2000f8e10ff */
[----:B------:R-:W-:Y:S01]  /*0430*/  IMAD.SHL.U32 R10, R14, 0x4, RZ ;  /* 0x000000040e0a7824 */ /* 0x000fe200078e00ff */
[----:B------:R-:W-:-:S04]  /*0440*/  SHF.R.U32.HI R4, RZ, 0x1, R14 ;  /* 0x00000001ff047819 */ /* 0x000fc8000001160e */
[----:B------:R-:W-:Y:S02]  /*0450*/  LOP3.LUT R10, R10, 0x1fc, RZ, 0xc0, !PT ;  /* 0x000001fc0a0a7812 */ /* 0x000fe400078ec0ff */
[----:B------:R-:W-:-:S05]  /*0460*/  LOP3.LUT R5, R4, 0x3c, RZ, 0xc0, !PT ;  /* 0x0000003c04057812 */ /* 0x000fca00078ec0ff */
[----:B------:R-:W-:-:S05]  /*0470*/  IMAD.IADD R5, R10, 0x1, R5 ;  /* 0x000000010a057824 */ /* 0x000fca00078e0205 */
[----:B------:R-:W-:Y:S01]  /*0480*/  LEA R5, R5, UR4, 0x2 ;  /* 0x0000000405057c11 */ /* 0x000fe2000f8e10ff */
[----:B------:R-:W-:-:S05]  /*0490*/  IMAD.SHL.U32 R9, R3, 0x4, RZ ;  /* 0x0000000403097824 */ /* 0x000fca00078e00ff */
[----:B------:R-:W-:Y:S02]  /*04a0*/  LOP3.LUT R2, R2, 0x1c, R9, 0xf8, !PT ;  /* 0x0000001c02027812 */ /* 0x000fe400078ef809 */
[----:B------:R-:W0:Y:S02]  /*04b0*/  LDC.64 R8, c[0x0][0x218] ;  /* 0x00008600ff087b82 */ /* 0x000e240000000a00 */
[----:B------:R-:W-:Y:S02]  /*04c0*/  SHF.R.S32.HI R11, RZ, 0x1f, R2 ;  /* 0x0000001fff0b7819 */ /* 0x000fe40000011402 */
[----:B------:R-:W-:Y:S02]  /*04d0*/  SHF.R.U32.HI R3, RZ, 0x3, R3 ;  /* 0x00000003ff037819 */ /* 0x000fe40000011603 */
[----:B------:R-:W-:Y:S02]  /*04e0*/  LEA.HI R11, R11, R2, RZ, 0x4 ;  /* 0x000000020b0b7211 */ /* 0x000fe400078f20ff */
[----:B------:R-:W-:-:S02]  /*04f0*/  SGXT.U32 R3, R3, 0x4 ;  /* 0x000000040303781a */ /* 0x000fc40000000000 */
[----:B------:R-:W-:Y:S02]  /*0500*/  LOP3.LUT R13, R11, 0xfffffff0, RZ, 0xc0, !PT ;  /* 0xfffffff00b0d7812 */ /* 0x000fe400078ec0ff */
[----:B------:R-:W-:Y:S02]  /*0510*/  LOP3.LUT R3, R0, R3, RZ, 0xfc, !PT ;  /* 0x0000000300037212 */ /* 0x000fe400078efcff */
[----:B------:R-:W-:Y:S02]  /*0520*/  SHF.R.S32.HI R11, RZ, 0x4, R11 ;  /* 0x00000004ff0b7819 */ /* 0x000fe4000001140b */
[----:B------:R-:W-:Y:S02]  /*0530*/  ISETP.GE.AND P0, PT, R2, 0x200, PT ;  /* 0x000002000200780c */ /* 0x000fe40003f06270 */
[C---:B------:R-:W-:Y:S02]  /*0540*/  LOP3.LUT R0, R3.reuse, 0x10, RZ, 0xfc, !PT ;  /* 0x0000001003007812 */ /* 0x040fe400078efcff */
[----:B------:R-:W-:-:S02]  /*0550*/  ISETP.LT.AND P1, PT, R3, 0x19, !P0 ;  /* 0x000000190300780c */ /* 0x000fc40004721270 */
[----:B------:R-:W-:Y:S01]  /*0560*/  ISETP.LT.AND P0, PT, R0, 0x19, !P0 ;  /* 0x000000190000780c */ /* 0x000fe20004701270 */
[----:B--2---:R-:W-:Y:S04]  /*0570*/  STS [R12+0x10], R18 ;  /* 0x000010120c007388 */ /* 0x004fe80000000800 */
[----:B---3--:R-:W-:Y:S04]  /*0580*/  STS [R12], R24 ;  /* 0x000000180c007388 */ /* 0x008fe80000000800 */
[----:B-----5:R-:W-:Y:S04]  /*0590*/  STS [R12+0x20], R19 ;  /* 0x000020130c007388 */ /* 0x020fe80000000800 */
[----:B------:R-:W-:Y:S04]  /*05a0*/  STS [R12+0x30], R20 ;  /* 0x000030140c007388 */ /* 0x000fe80000000800 */
[----:B------:R-:W-:Y:S04]  /*05b0*/  STS [R12+0x40], R21 ;  /* 0x000040150c007388 */ /* 0x000fe80000000800 */
[----:B------:R-:W-:Y:S04]  /*05c0*/  STS [R12+0x50], R23 ;  /* 0x000050170c007388 */ /* 0x000fe80000000800 */
[----:B------:R-:W-:Y:S04]  /*05d0*/  STS [R12+0x60], R22 ;  /* 0x000060160c007388 */ /* 0x000fe80000000800 */
[----:B------:R1:W-:Y:S01]  /*05e0*/  STS [R12+0x70], R25 ;  /* 0x000070190c007388 */ /* 0x0003e20000000800 */
[----:B------:R-:W-:Y:S06]  /*05f0*/  BAR.SYNC.DEFER_BLOCKING 0x0 ;  /* 0x0000000000007b1d */ /* 0x000fec0000010000 */
[----:B------:R-:W2:Y:S01]  /*0600*/  LDS.128 R4, [R5] ;  /* 0x0000000005047984 */ /* 0x000ea20000000c00 */
[----:B-1----:R-:W-:Y:S01]  /*0610*/  IMAD.IADD R12, R2, 0x1, -R13 ;  /* 0x00000001020c7824 */ /* 0x002fe200078e0a0d */
[----:B------:R-:W-:-:S03]  /*0620*/  LOP3.LUT R13, R10, 0x200, RZ, 0xfc, !PT ;  /* 0x000002000a0d7812 */ /* 0x000fc600078efcff */
[----:B------:R-:W-:Y:S01]  /*0630*/  IMAD R11, R11, 0x190, R12 ;  /* 0x000001900b0b7824 */ /* 0x000fe200078e020c */
[----:B------:R-:W-:-:S03]  /*0640*/  SHF.R.U32.HI R13, RZ, 0x3, R13 ;  /* 0x00000003ff0d7819 */ /* 0x000fc6000001160d */
[----:B------:R-:W-:Y:S01]  /*0650*/  IMAD R3, R3, 0x10, R11 ;  /* 0x0000001003037824 */ /* 0x000fe200078e020b */
[----:B------:R-:W-:-:S03]  /*0660*/  LOP3.LUT R13, R13, 0x7c, RZ, 0xc0, !PT ;  /* 0x0000007c0d0d7812 */ /* 0x000fc600078ec0ff */
[----:B0-----:R-:W-:-:S04]  /*0670*/  IMAD.WIDE R2, R3, 0x4, R8 ;  /* 0x0000000403027825 */ /* 0x001fc800078e0208 */
[----:B------:R-:W-:-:S05]  /*0680*/  IMAD.IADD R13, R10, 0x1, R13 ;  /* 0x000000010a0d7824 */ /* 0x000fca00078e020d */
[----:B------:R-:W-:Y:S01]  /*0690*/  LEA R13, R13, UR4, 0x2 ;  /* 0x000000040d0d7c11 */ /* 0x000fe2000f8e10ff */
[----:B--2---:R0:W-:Y:S02]  /*06a0*/  @P1 STG.E.128 desc[UR6][R2.64], R4 ;  /* 0x0000000402001986 */ /* 0x0041e4000c101d06 */
[----:B0-----:R-:W-:Y:S05]  /*06b0*/  @!P0 EXIT ;  /* 0x000000000000894d */ /* 0x001fea0003800000 */
[----:B------:R-:W0:Y:S01]  /*06c0*/  LDS.128 R12, [R13+0x800] ;  /* 0x000800000d0c7984 */ /* 0x000e220000000c00 */
[----:B------:R-:W-:-:S04]  /*06d0*/  IMAD R11, R0, 0x10, R11 ;  /* 0x00000010000b7824 */ /* 0x000fc800078e020b */
[----:B------:R-:W-:-:S05]  /*06e0*/  IMAD.WIDE R8, R11, 0x4, R8 ;  /* 0x000000040b087825 */ /* 0x000fca00078e0208 */
[----:B0-----:R-:W-:Y:S01]  /*06f0*/  STG.E.128 desc[UR6][R8.64], R12 ;  /* 0x0000000c08007986 */ /* 0x001fe2000c101d06 */
[----:B------:R-:W-:Y:S05]  /*0700*/  EXIT ;  /* 0x000000000000794d */ /* 0x000fea0003800000 */
.L_x_0:
[----:B------:R-:W-:-:S00]  /*0710*/  BRA `(.L_x_0) ;  /* 0xfffffffc00fc7947 */ /* 0x000fc0000383ffff */
[----:B------:R-:W-:-:S00]  /*0720*/  NOP ;  /* 0x0000000000007918 */ /* 0x000fc00000000000 */
        /* <DEDUP_REMOVED lines=13> */
.L_x_1:


//--------------------- .nv.shared.triton_poi_fused_1 --------------------------
	.section	.nv.shared.triton_poi_fused_1,"aw",@nobits
	.sectionflags	@""
	.align	16
	.zero		1024


//--------------------- .nv.constant0.triton_poi_fused_1 --------------------------
	.section	.nv.constant0.triton_poi_fused_1,"a",@progbits
	.sectionflags	@""
	.align	4
.nv.constant0.triton_poi_fused_1:
	.zero		552
